//
// Generated by NVIDIA NVVM Compiler
//
// Compiler Build ID: CL-36424714
// Cuda compilation tools, release 13.0, V13.0.88
// Based on NVVM 20.0.0
//

.version 9.0
.target sm_100
.address_size 64

	// .globl	_Z10naive_gemmPKfS0_Pfiiiff

.visible .entry _Z10naive_gemmPKfS0_Pfiiiff(
	.param .u64 .ptr .align 1 _Z10naive_gemmPKfS0_Pfiiiff_param_0,
	.param .u64 .ptr .align 1 _Z10naive_gemmPKfS0_Pfiiiff_param_1,
	.param .u64 .ptr .align 1 _Z10naive_gemmPKfS0_Pfiiiff_param_2,
	.param .u32 _Z10naive_gemmPKfS0_Pfiiiff_param_3,
	.param .u32 _Z10naive_gemmPKfS0_Pfiiiff_param_4,
	.param .u32 _Z10naive_gemmPKfS0_Pfiiiff_param_5,
	.param .f32 _Z10naive_gemmPKfS0_Pfiiiff_param_6,
	.param .f32 _Z10naive_gemmPKfS0_Pfiiiff_param_7
)
{
	.reg .pred 	%p<10>;
	.reg .b32 	%r<81>;
	.reg .b32 	%f<72>;
	.reg .b64 	%rd<47>;

	ld.param.u64 	%rd4, [_Z10naive_gemmPKfS0_Pfiiiff_param_0];
	ld.param.u64 	%rd5, [_Z10naive_gemmPKfS0_Pfiiiff_param_1];
	ld.param.u64 	%rd3, [_Z10naive_gemmPKfS0_Pfiiiff_param_2];
	ld.param.u32 	%r44, [_Z10naive_gemmPKfS0_Pfiiiff_param_5];
	ld.param.f32 	%f13, [_Z10naive_gemmPKfS0_Pfiiiff_param_6];
	ld.param.f32 	%f14, [_Z10naive_gemmPKfS0_Pfiiiff_param_7];
	cvta.to.global.u64 	%rd1, %rd5;
	cvta.to.global.u64 	%rd2, %rd4;
	mov.u32 	%r45, %ctaid.x;
	mov.u32 	%r46, %ntid.x;
	mov.u32 	%r47, %tid.x;
	mad.lo.s32 	%r1, %r45, %r46, %r47;
	mov.u32 	%r48, %ctaid.y;
	mov.u32 	%r49, %ntid.y;
	mul.lo.s32 	%r2, %r48, %r49;
	mov.u32 	%r3, %tid.y;
	add.s32 	%r50, %r2, %r3;
	max.s32 	%r51, %r1, %r50;
	setp.ge.s32 	%p1, %r51, %r44;
	@%p1 bra 	$L__BB0_13;
	mul.lo.s32 	%r5, %r44, %r1;
	and.b32  	%r6, %r44, 7;
	setp.lt.u32 	%p2, %r44, 8;
	mov.f32 	%f71, 0f00000000;
	mov.b32 	%r79, 0;
	@%p2 bra 	$L__BB0_4;
	and.b32  	%r79, %r44, 2147483640;
	neg.s32 	%r77, %r79;
	add.s32 	%r53, %r3, %r44;
	add.s32 	%r76, %r53, %r2;
	shl.b32 	%r10, %r44, 3;
	shl.b32 	%r54, %r44, 1;
	add.s32 	%r75, %r50, %r54;
	mad.lo.s32 	%r74, %r44, 3, %r50;
	shl.b32 	%r55, %r44, 2;
	add.s32 	%r73, %r50, %r55;
	mad.lo.s32 	%r72, %r44, 5, %r50;
	mad.lo.s32 	%r71, %r44, 6, %r50;
	mad.lo.s32 	%r70, %r44, 7, %r50;
	mov.f32 	%f71, 0f00000000;
	mov.u32 	%r68, %r5;
	mov.u32 	%r69, %r50;
$L__BB0_3:
	.pragma "nounroll";
	mul.wide.s32 	%rd6, %r68, 4;
	add.s64 	%rd7, %rd2, %rd6;
	ld.global.f32 	%f18, [%rd7];
	mul.wide.u32 	%rd8, %r69, 4;
	add.s64 	%rd9, %rd1, %rd8;
	ld.global.f32 	%f19, [%rd9];
	fma.rn.f32 	%f20, %f18, %f19, %f71;
	ld.global.f32 	%f21, [%rd7+4];
	mul.wide.u32 	%rd10, %r76, 4;
	add.s64 	%rd11, %rd1, %rd10;
	ld.global.f32 	%f22, [%rd11];
	fma.rn.f32 	%f23, %f21, %f22, %f20;
	ld.global.f32 	%f24, [%rd7+8];
	mul.wide.u32 	%rd12, %r75, 4;
	add.s64 	%rd13, %rd1, %rd12;
	ld.global.f32 	%f25, [%rd13];
	fma.rn.f32 	%f26, %f24, %f25, %f23;
	ld.global.f32 	%f27, [%rd7+12];
	mul.wide.u32 	%rd14, %r74, 4;
	add.s64 	%rd15, %rd1, %rd14;
	ld.global.f32 	%f28, [%rd15];
	fma.rn.f32 	%f29, %f27, %f28, %f26;
	ld.global.f32 	%f30, [%rd7+16];
	mul.wide.u32 	%rd16, %r73, 4;
	add.s64 	%rd17, %rd1, %rd16;
	ld.global.f32 	%f31, [%rd17];
	fma.rn.f32 	%f32, %f30, %f31, %f29;
	ld.global.f32 	%f33, [%rd7+20];
	mul.wide.u32 	%rd18, %r72, 4;
	add.s64 	%rd19, %rd1, %rd18;
	ld.global.f32 	%f34, [%rd19];
	fma.rn.f32 	%f35, %f33, %f34, %f32;
	ld.global.f32 	%f36, [%rd7+24];
	mul.wide.u32 	%rd20, %r71, 4;
	add.s64 	%rd21, %rd1, %rd20;
	ld.global.f32 	%f37, [%rd21];
	fma.rn.f32 	%f38, %f36, %f37, %f35;
	ld.global.f32 	%f39, [%rd7+28];
	mul.wide.u32 	%rd22, %r70, 4;
	add.s64 	%rd23, %rd1, %rd22;
	ld.global.f32 	%f40, [%rd23];
	fma.rn.f32 	%f71, %f39, %f40, %f38;
	add.s32 	%r77, %r77, 8;
	add.s32 	%r76, %r76, %r10;
	add.s32 	%r75, %r75, %r10;
	add.s32 	%r74, %r74, %r10;
	add.s32 	%r73, %r73, %r10;
	add.s32 	%r72, %r72, %r10;
	add.s32 	%r71, %r71, %r10;
	add.s32 	%r70, %r70, %r10;
	add.s32 	%r69, %r69, %r10;
	add.s32 	%r68, %r68, 8;
	setp.ne.s32 	%p3, %r77, 0;
	@%p3 bra 	$L__BB0_3;
$L__BB0_4:
	setp.eq.s32 	%p4, %r6, 0;
	@%p4 bra 	$L__BB0_12;
	and.b32  	%r38, %r44, 3;
	setp.lt.u32 	%p5, %r6, 4;
	@%p5 bra 	$L__BB0_7;
	add.s32 	%r56, %r79, %r5;
	mul.wide.s32 	%rd24, %r56, 4;
	add.s64 	%rd25, %rd2, %rd24;
	ld.global.f32 	%f42, [%rd25];
	mad.lo.s32 	%r57, %r79, %r44, %r50;
	mul.wide.u32 	%rd26, %r57, 4;
	add.s64 	%rd27, %rd1, %rd26;
	ld.global.f32 	%f43, [%rd27];
	fma.rn.f32 	%f44, %f42, %f43, %f71;
	ld.global.f32 	%f45, [%rd25+4];
	add.s32 	%r58, %r57, %r44;
	mul.wide.u32 	%rd28, %r58, 4;
	add.s64 	%rd29, %rd1, %rd28;
	ld.global.f32 	%f46, [%rd29];
	fma.rn.f32 	%f47, %f45, %f46, %f44;
	ld.global.f32 	%f48, [%rd25+8];
	add.s32 	%r59, %r58, %r44;
	mul.wide.u32 	%rd30, %r59, 4;
	add.s64 	%rd31, %rd1, %rd30;
	ld.global.f32 	%f49, [%rd31];
	fma.rn.f32 	%f50, %f48, %f49, %f47;
	ld.global.f32 	%f51, [%rd25+12];
	add.s32 	%r60, %r59, %r44;
	mul.wide.u32 	%rd32, %r60, 4;
	add.s64 	%rd33, %rd1, %rd32;
	ld.global.f32 	%f52, [%rd33];
	fma.rn.f32 	%f71, %f51, %f52, %f50;
	add.s32 	%r79, %r79, 4;
$L__BB0_7:
	setp.eq.s32 	%p6, %r38, 0;
	@%p6 bra 	$L__BB0_12;
	setp.eq.s32 	%p7, %r38, 1;
	@%p7 bra 	$L__BB0_10;
	add.s32 	%r61, %r79, %r5;
	mul.wide.s32 	%rd34, %r61, 4;
	add.s64 	%rd35, %rd2, %rd34;
	ld.global.f32 	%f54, [%rd35];
	mad.lo.s32 	%r62, %r79, %r44, %r50;
	mul.wide.u32 	%rd36, %r62, 4;
	add.s64 	%rd37, %rd1, %rd36;
	ld.global.f32 	%f55, [%rd37];
	fma.rn.f32 	%f56, %f54, %f55, %f71;
	ld.global.f32 	%f57, [%rd35+4];
	add.s32 	%r63, %r62, %r44;
	mul.wide.u32 	%rd38, %r63, 4;
	add.s64 	%rd39, %rd1, %rd38;
	ld.global.f32 	%f58, [%rd39];
	fma.rn.f32 	%f71, %f57, %f58, %f56;
	add.s32 	%r79, %r79, 2;
$L__BB0_10:
	and.b32  	%r64, %r44, 1;
	setp.eq.b32 	%p8, %r64, 1;
	not.pred 	%p9, %p8;
	@%p9 bra 	$L__BB0_12;
	add.s32 	%r65, %r79, %r5;
	mul.wide.s32 	%rd40, %r65, 4;
	add.s64 	%rd41, %rd2, %rd40;
	ld.global.f32 	%f59, [%rd41];
	mad.lo.s32 	%r66, %r79, %r44, %r50;
	mul.wide.u32 	%rd42, %r66, 4;
	add.s64 	%rd43, %rd1, %rd42;
	ld.global.f32 	%f60, [%rd43];
	fma.rn.f32 	%f71, %f59, %f60, %f71;
$L__BB0_12:
	add.s32 	%r67, %r5, %r50;
	cvta.to.global.u64 	%rd44, %rd3;
	mul.wide.s32 	%rd45, %r67, 4;
	add.s64 	%rd46, %rd44, %rd45;
	ld.global.f32 	%f61, [%rd46];
	mul.f32 	%f62, %f14, %f61;
	fma.rn.f32 	%f63, %f13, %f71, %f62;
	st.global.f32 	[%rd46], %f63;
$L__BB0_13:
	ret;

}


// ===== COMPILED SASS (sm_100) =====

	.target	sm_100

	.elftype	@"ET_EXEC"


//--------------------- .note.nv.tkinfo           --------------------------
	.section	.note.nv.tkinfo,"",@"SHT_NOTE"
	.sectionflags	@"SHF_NOTE_NV_TKINFO"
	.tkinfo
        /*0018*/ 	.word	0x00000002
        /*0030*/ 	.string	""
        /*0030*/ 	.string	"ptxas"
        /*0030*/ 	.string	"Cuda compilation tools, release 13.0, V13.0.88"
        /*0030*/ 	.string	"Build cuda_13.0.r13.0/compiler.36424714_0"
        /*0030*/ 	.string	"-arch sm_100 -m 64 "



//--------------------- .note.nv.cuinfo           --------------------------
	.section	.note.nv.cuinfo,"",@"SHT_NOTE"
	.sectionflags	@"SHF_NOTE_NV_CUINFO"
        /*0018*/ 	.short	0x0002
        /*001a*/ 	.short	0x0064
        /*001c*/ 	.short	0x0082
	.zero		2


//--------------------- .nv.info                  --------------------------
	.section	.nv.info,"",@"SHT_CUDA_INFO"
	.align	4


	//----- nvinfo : EIATTR_REGCOUNT
	.align		4
        /*0000*/ 	.byte	0x04, 0x2f
        /*0002*/ 	.short	(.L_1 - .L_0)
	.align		4
.L_0:
        /*0004*/ 	.word	index@(_Z10naive_gemmPKfS0_Pfiiiff)
        /*0008*/ 	.word	0x00000020


	//----- nvinfo : EIATTR_FRAME_SIZE
	.align		4
.L_1:
        /*000c*/ 	.byte	0x04, 0x11
        /*000e*/ 	.short	(.L_3 - .L_2)
	.align		4
.L_2:
        /*0010*/ 	.word	index@(_Z10naive_gemmPKfS0_Pfiiiff)
        /*0014*/ 	.word	0x00000000


	//----- nvinfo : EIATTR_MIN_STACK_SIZE
	.align		4
.L_3:
        /*0018*/ 	.byte	0x04, 0x12
        /*001a*/ 	.short	(.L_5 - .L_4)
	.align		4
.L_4:
        /*001c*/ 	.word	index@(_Z10naive_gemmPKfS0_Pfiiiff)
        /*0020*/ 	.word	0x00000000
.L_5:


//--------------------- .nv.compat                --------------------------
	.section	.nv.compat,"",@"SHT_CUDA_COMPAT_INFO"
	.align	4
        /*0000*/ 	.byte	0x02, 0x09, 0x00, 0x00, 0x02, 0x02, 0x01, 0x00, 0x02, 0x05, 0x05, 0x00, 0x03, 0x07, 0x01, 0x01
        /*0010*/ 	.byte	0x02, 0x03, 0x00, 0x00, 0x02, 0x06, 0x01, 0x00, 0x04, 0x0b, 0x08, 0x00, 0x09, 0x00, 0x00, 0x00
        /*0020*/ 	.byte	0x00, 0x00, 0x00, 0x00


//--------------------- .nv.info._Z10naive_gemmPKfS0_Pfiiiff --------------------------
	.section	.nv.info._Z10naive_gemmPKfS0_Pfiiiff,"",@"SHT_CUDA_INFO"
	.sectionflags	@""
	.align	4


	//----- nvinfo : EIATTR_CUDA_API_VERSION
	.align		4
        /*0000*/ 	.byte	0x04, 0x37
        /*0002*/ 	.short	(.L_7 - .L_6)
.L_6:
        /*0004*/ 	.word	0x00000082


	//----- nvinfo : EIATTR_KPARAM_INFO
	.align		4
.L_7:
        /*0008*/ 	.byte	0x04, 0x17
        /*000a*/ 	.short	(.L_9 - .L_8)
.L_8:
        /*000c*/ 	.word	0x00000000
        /*0010*/ 	.short	0x0007
        /*0012*/ 	.short	0x0028
        /*0014*/ 	.byte	0x00, 0xf0, 0x11, 0x00


	//----- nvinfo : EIATTR_KPARAM_INFO
	.align		4
.L_9:
        /*0018*/ 	.byte	0x04, 0x17
        /*001a*/ 	.short	(.L_11 - .L_10)
.L_10:
        /*001c*/ 	.word	0x00000000
        /*0020*/ 	.short	0x0006
        /*0022*/ 	.short	0x0024
        /*0024*/ 	.byte	0x00, 0xf0, 0x11, 0x00


	//----- nvinfo : EIATTR_KPARAM_INFO
	.align		4
.L_11:
        /*0028*/ 	.byte	0x04, 0x17
        /*002a*/ 	.short	(.L_13 - .L_12)
.L_12:
        /*002c*/ 	.word	0x00000000
        /*0030*/ 	.short	0x0005
        /*0032*/ 	.short	0x0020
        /*0034*/ 	.byte	0x00, 0xf0, 0x11, 0x00


	//----- nvinfo : EIATTR_KPARAM_INFO
	.align		4
.L_13:
        /*0038*/ 	.byte	0x04, 0x17
        /*003a*/ 	.short	(.L_15 - .L_14)
.L_14:
        /*003c*/ 	.word	0x00000000
        /*0040*/ 	.short	0x0004
        /*0042*/ 	.short	0x001c
        /*0044*/ 	.byte	0x00, 0xf0, 0x11, 0x00


	//----- nvinfo : EIATTR_KPARAM_INFO
	.align		4
.L_15:
        /*0048*/ 	.byte	0x04, 0x17
        /*004a*/ 	.short	(.L_17 - .L_16)
.L_16:
        /*004c*/ 	.word	0x00000000
        /*0050*/ 	.short	0x0003
        /*0052*/ 	.short	0x0018
        /*0054*/ 	.byte	0x00, 0xf0, 0x11, 0x00


	//----- nvinfo : EIATTR_KPARAM_INFO
	.align		4
.L_17:
        /*0058*/ 	.byte	0x04, 0x17
        /*005a*/ 	.short	(.L_19 - .L_18)
.L_18:
        /*005c*/ 	.word	0x00000000
        /*0060*/ 	.short	0x0002
        /*0062*/ 	.short	0x0010
        /*0064*/ 	.byte	0x00, 0xf5, 0x21, 0x00


	//----- nvinfo : EIATTR_KPARAM_INFO
	.align		4
.L_19:
        /*0068*/ 	.byte	0x04, 0x17
        /*006a*/ 	.short	(.L_21 - .L_20)
.L_20:
        /*006c*/ 	.word	0x00000000
        /*0070*/ 	.short	0x0001
        /*0072*/ 	.short	0x0008
        /*0074*/ 	.byte	0x00, 0xf5, 0x21, 0x00


	//----- nvinfo : EIATTR_KPARAM_INFO
	.align		4
.L_21:
        /*0078*/ 	.byte	0x04, 0x17
        /*007a*/ 	.short	(.L_23 - .L_22)
.L_22:
        /*007c*/ 	.word	0x00000000
        /*0080*/ 	.short	0x0000
        /*0082*/ 	.short	0x0000
        /*0084*/ 	.byte	0x00, 0xf5, 0x21, 0x00


	//----- nvinfo : EIATTR_SPARSE_MMA_MASK
	.align		4
.L_23:
        /*0088*/ 	.byte	0x03, 0x50
        /*008a*/ 	.short	0x0000


	//----- nvinfo : EIATTR_MAXREG_COUNT
	.align		4
        /*008c*/ 	.byte	0x03, 0x1b
        /*008e*/ 	.short	0x00ff


	//----- nvinfo : EIATTR_MERCURY_ISA_VERSION
	.align		4
        /*0090*/ 	.byte	0x03, 0x5f
        /*0092*/ 	.short	0x0101


	//----- nvinfo : EIATTR_VRC_CTA_INIT_COUNT
	.align		4
        /*0094*/ 	.byte	0x02, 0x4a
	.zero		1
	.zero		1


	//----- nvinfo : EIATTR_EXIT_INSTR_OFFSETS
	.align		4
        /*0098*/ 	.byte	0x04, 0x1c
        /*009a*/ 	.short	(.L_25 - .L_24)


	//   ....[0]....
.L_24:
        /*009c*/ 	.word	0x000000d0


	//   ....[1]....
        /*00a0*/ 	.word	0x00000940


	//----- nvinfo : EIATTR_CBANK_PARAM_SIZE
	.align		4
.L_25:
        /*00a4*/ 	.byte	0x03, 0x19
        /*00a6*/ 	.short	0x002c


	//----- nvinfo : EIATTR_PARAM_CBANK
	.align		4
        /*00a8*/ 	.byte	0x04, 0x0a
        /*00aa*/ 	.short	(.L_27 - .L_26)
	.align		4
.L_26:
        /*00ac*/ 	.word	index@(.nv.constant0._Z10naive_gemmPKfS0_Pfiiiff)
        /*00b0*/ 	.short	0x0380
        /*00b2*/ 	.short	0x002c


	//----- nvinfo : EIATTR_SW_WAR
	.align		4
.L_27:
        /*00b4*/ 	.byte	0x04, 0x36
        /*00b6*/ 	.short	(.L_29 - .L_28)
.L_28:
        /*00b8*/ 	.word	0x00000008
.L_29:


//--------------------- .nv.callgraph             --------------------------
	.section	.nv.callgraph,"",@"SHT_CUDA_CALLGRAPH"
	.align	4
	.sectionentsize	8
	.align		4
        /*0000*/ 	.word	0x00000000
	.align		4
        /*0004*/ 	.word	0xffffffff
	.align		4
        /*0008*/ 	.word	0x00000000
	.align		4
        /*000c*/ 	.word	0xfffffffe
	.align		4
        /*0010*/ 	.word	0x00000000
	.align		4
        /*0014*/ 	.word	0xfffffffd
	.align		4
        /*0018*/ 	.word	0x00000000
	.align		4
        /*001c*/ 	.word	0xfffffffc


//--------------------- .text._Z10naive_gemmPKfS0_Pfiiiff --------------------------
	.section	.text._Z10naive_gemmPKfS0_Pfiiiff,"ax",@progbits
	.align	128
        .global         _Z10naive_gemmPKfS0_Pfiiiff
        .type           _Z10naive_gemmPKfS0_Pfiiiff,@function
        .size           _Z10naive_gemmPKfS0_Pfiiiff,(.L_x_5 - _Z10naive_gemmPKfS0_Pfiiiff)
        .other          _Z10naive_gemmPKfS0_Pfiiiff,@"STO_CUDA_ENTRY STV_DEFAULT"
_Z10naive_gemmPKfS0_Pfiiiff:
.text._Z10naive_gemmPKfS0_Pfiiiff:
[----:B------:R-:W-:Y:S01]  /*0000*/  LDC R1, c[0x0][0x37c] ;  /* 0x0000df00ff017b82 */ /* 0x000fe20000000800 */
[----:B------:R-:W0:Y:S07]  /*0010*/  S2R R3, SR_TID.X ;  /* 0x0000000000037919 */ /* 0x000e2e0000002100 */
[----:B------:R-:W1:Y:S01]  /*0020*/  S2UR UR4, SR_CTAID.Y ;  /* 0x00000000000479c3 */ /* 0x000e620000002600 */
[----:B------:R-:W2:Y:S07]  /*0030*/  S2R R9, SR_TID.Y ;  /* 0x0000000000097919 */ /* 0x000eae0000002200 */
[----:B------:R-:W0:Y:S08]  /*0040*/  S2UR UR6, SR_CTAID.X ;  /* 0x00000000000679c3 */ /* 0x000e300000002500 */
[----:B------:R-:W0:Y:S01]  /*0050*/  LDC R4, c[0x0][0x360] ;  /* 0x0000d800ff047b82 */ /* 0x000e220000000800 */
[----:B------:R-:W1:Y:S07]  /*0060*/  LDCU UR5, c[0x0][0x364] ;  /* 0x00006c80ff0577ac */ /* 0x000e6e0008000800 */
[----:B------:R-:W3:Y:S01]  /*0070*/  LDC R0, c[0x0][0x3a0] ;  /* 0x0000e800ff007b82 */ /* 0x000ee20000000800 */
[----:B-1----:R-:W-:Y:S01]  /*0080*/  UIMAD UR4, UR4, UR5, URZ ;  /* 0x00000005040472a4 */ /* 0x002fe2000f8e02ff */
[----:B0-----:R-:W-:-:S05]  /*0090*/  IMAD R4, R4, UR6, R3 ;  /* 0x0000000604047c24 */ /* 0x001fca000f8e0203 */
[----:B--2---:R-:W-:-:S04]  /*00a0*/  IADD3 R3, PT, PT, R9, UR4, RZ ;  /* 0x0000000409037c10 */ /* 0x004fc8000fffe0ff */
[----:B------:R-:W-:-:S04]  /*00b0*/  VIMNMX R5, PT, PT, R4, R3, !PT ;  /* 0x0000000304057248 */ /* 0x000fc80007fe0100 */
[----:B---3--:R-:W-:-:S13]  /*00c0*/  ISETP.GE.AND P0, PT, R5, R0, PT ;  /* 0x000000000500720c */ /* 0x008fda0003f06270 */
[----:B------:R-:W-:Y:S05]  /*00d0*/  @P0 EXIT ;  /* 0x000000000000094d */ /* 0x000fea0003800000 */
[C---:B------:R-:W-:Y:S01]  /*00e0*/  ISETP.GE.U32.AND P1, PT, R0.reuse, 0x8, PT ;  /* 0x000000080000780c */ /* 0x040fe20003f26070 */
[----:B------:R-:W0:Y:S01]  /*00f0*/  LDCU.64 UR6, c[0x0][0x358] ;  /* 0x00006b00ff0677ac */ /* 0x000e220008000a00 */
[----:B------:R-:W-:Y:S01]  /*0100*/  LOP3.LUT R2, R0, 0x7, RZ, 0xc0, !PT ;  /* 0x0000000700027812 */ /* 0x000fe200078ec0ff */
[----:B------:R-:W-:Y:S02]  /*0110*/  HFMA2 R10, -RZ, RZ, 0, 0 ;  /* 0x00000000ff0a7431 */ /* 0x000fe400000001ff */
[----:B------:R-:W-:Y:S01]  /*0120*/  IMAD R4, R4, R0, RZ ;  /* 0x0000000004047224 */ /* 0x000fe200078e02ff */
[----:B------:R-:W-:Y:S02]  /*0130*/  MOV R7, RZ ;  /* 0x000000ff00077202 */ /* 0x000fe40000000f00 */
[----:B------:R-:W-:-:S05]  /*0140*/  ISETP.NE.AND P0, PT, R2, RZ, PT ;  /* 0x000000ff0200720c */ /* 0x000fca0003f05270 */
[----:B------:R-:W-:Y:S08]  /*0150*/  @!P1 BRA `(.L_x_0) ;  /* 0x0000000000ec9947 */ /* 0x000ff00003800000 */
[C---:B------:R-:W-:Y:S01]  /*0160*/  LOP3.LUT R7, R0.reuse, 0x7ffffff8, RZ, 0xc0, !PT ;  /* 0x7ffffff800077812 */ /* 0x040fe200078ec0ff */
[C---:B------:R-:W-:Y:S01]  /*0170*/  IMAD R11, R0.reuse, 0x3, R3 ;  /* 0x00000003000b7824 */ /* 0x040fe200078e0203 */
[C---:B------:R-:W-:Y:S01]  /*0180*/  IADD3 R9, PT, PT, R0.reuse, UR4, R9 ;  /* 0x0000000400097c10 */ /* 0x040fe2000fffe009 */
[C-C-:B------:R-:W-:Y:S01]  /*0190*/  IMAD R15, R0.reuse, 0x5, R3.reuse ;  /* 0x00000005000f7824 */ /* 0x140fe200078e0203 */
[CC--:B------:R-:W-:Y:S01]  /*01a0*/  LEA R5, R0.reuse, R3.reuse, 0x1 ;  /* 0x0000000300057211 */ /* 0x0c0fe200078e08ff */
[C-C-:B------:R-:W-:Y:S01]  /*01b0*/  IMAD R17, R0.reuse, 0x6, R3.reuse ;  /* 0x0000000600117824 */ /* 0x140fe200078e0203 */
[C---:B------:R-:W-:Y:S01]  /*01c0*/  LEA R13, R0.reuse, R3, 0x2 ;  /* 0x00000003000d7211 */ /* 0x040fe200078e10ff */
[----:B------:R-:W-:Y:S01]  /*01d0*/  IMAD R25, R0, 0x7, R3 ;  /* 0x0000000700197824 */ /* 0x000fe200078e0203 */
[----:B------:R-:W-:Y:S02]  /*01e0*/  MOV R10, RZ ;  /* 0x000000ff000a7202 */ /* 0x000fe40000000f00 */
[----:B------:R-:W-:-:S02]  /*01f0*/  MOV R8, R4 ;  /* 0x0000000400087202 */ /* 0x000fc40000000f00 */
[----:B------:R-:W-:Y:S02]  /*0200*/  MOV R29, R3 ;  /* 0x00000003001d7202 */ /* 0x000fe40000000f00 */
[----:B------:R-:W-:-:S07]  /*0210*/  IADD3 R6, PT, PT, -R7, RZ, RZ ;  /* 0x000000ff07067210 */ /* 0x000fce0007ffe1ff */
.L_x_1:
[----:B------:R-:W1:Y:S08]  /*0220*/  LDC.64 R18, c[0x0][0x388] ;  /* 0x0000e200ff127b82 */ /* 0x000e700000000a00 */
[----:B------:R-:W2:Y:S01]  /*0230*/  LDC.64 R20, c[0x0][0x380] ;  /* 0x0000e000ff147b82 */ /* 0x000ea20000000a00 */
[----:B-1----:R-:W-:-:S06]  /*0240*/  IMAD.WIDE.U32 R22, R29, 0x4, R18 ;  /* 0x000000041d167825 */ /* 0x002fcc00078e0012 */
[----:B0-----:R-:W3:Y:S01]  /*0250*/  LDG.E R23, desc[UR6][R22.64] ;  /* 0x0000000616177981 */ /* 0x001ee2000c1e1900 */
[----:B--2---:R-:W-:-:S05]  /*0260*/  IMAD.WIDE R20, R8, 0x4, R20 ;  /* 0x0000000408147825 */ /* 0x004fca00078e0214 */
[----:B------:R-:W3:Y:S01]  /*0270*/  LDG.E R12, desc[UR6][R20.64] ;  /* 0x00000006140c7981 */ /* 0x000ee2000c1e1900 */
[----:B------:R-:W-:-:S03]  /*0280*/  IMAD.WIDE.U32 R26, R9, 0x4, R18 ;  /* 0x00000004091a7825 */ /* 0x000fc600078e0012 */
[----:B------:R-:W2:Y:S04]  /*0290*/  LDG.E R14, desc[UR6][R20.64+0x4] ;  /* 0x00000406140e7981 */ /* 0x000ea8000c1e1900 */
[----:B------:R-:W4:Y:S04]  /*02a0*/  LDG.E R28, desc[UR6][R20.64+0x8] ;  /* 0x00000806141c7981 */ /* 0x000f28000c1e1900 */
[----:B------:R-:W5:Y:S01]  /*02b0*/  LDG.E R16, desc[UR6][R20.64+0xc] ;  /* 0x00000c0614107981 */ /* 0x000f62000c1e1900 */
[----:B---3--:R-:W-:Y:S01]  /*02c0*/  FFMA R10, R12, R23, R10 ;  /* 0x000000170c0a7223 */ /* 0x008fe2000000000a */
[----:B------:R-:W-:-:S02]  /*02d0*/  IMAD.WIDE.U32 R22, R5, 0x4, R18 ;  /* 0x0000000405167825 */ /* 0x000fc400078e0012 */
[----:B------:R0:W2:Y:S04]  /*02e0*/  LDG.E R12, desc[UR6][R26.64] ;  /* 0x000000061a0c7981 */ /* 0x0000a8000c1e1900 */
[----:B------:R-:W4:Y:S01]  /*02f0*/  LDG.E R23, desc[UR6][R22.64] ;  /* 0x0000000616177981 */ /* 0x000f22000c1e1900 */
[----:B0-----:R-:W-:-:S05]  /*0300*/  IMAD.WIDE.U32 R26, R11, 0x4, R18 ;  /* 0x000000040b1a7825 */ /* 0x001fca00078e0012 */
[----:B------:R0:W5:Y:S02]  /*0310*/  LDG.E R24, desc[UR6][R26.64] ;  /* 0x000000061a187981 */ /* 0x000164000c1e1900 */
[----:B0-----:R-:W-:-:S04]  /*0320*/  IMAD.WIDE.U32 R26, R13, 0x4, R18 ;  /* 0x000000040d1a7825 */ /* 0x001fc800078e0012 */
[----:B--2---:R-:W-:Y:S02]  /*0330*/  FFMA R10, R14, R12, R10 ;  /* 0x0000000c0e0a7223 */ /* 0x004fe4000000000a */
[----:B------:R-:W2:Y:S02]  /*0340*/  LDG.E R14, desc[UR6][R20.64+0x14] ;  /* 0x00001406140e7981 */ /* 0x000ea4000c1e1900 */
[----:B----4-:R-:W-:Y:S01]  /*0350*/  FFMA R10, R28, R23, R10 ;  /* 0x000000171c0a7223 */ /* 0x010fe2000000000a */
[----:B------:R-:W-:Y:S01]  /*0360*/  IMAD.WIDE.U32 R22, R15, 0x4, R18 ;  /* 0x000000040f167825 */ /* 0x000fe200078e0012 */
[----:B------:R-:W3:Y:S04]  /*0370*/  LDG.E R12, desc[UR6][R20.64+0x18] ;  /* 0x00001806140c7981 */ /* 0x000ee8000c1e1900 */
[----:B------:R-:W4:Y:S01]  /*0380*/  LDG.E R28, desc[UR6][R20.64+0x1c] ;  /* 0x00001c06141c7981 */ /* 0x000f22000c1e1900 */
[----:B-----5:R-:W-:-:S03]  /*0390*/  FFMA R10, R16, R24, R10 ;  /* 0x00000018100a7223 */ /* 0x020fc6000000000a */
[----:B------:R-:W2:Y:S04]  /*03a0*/  LDG.E R23, desc[UR6][R22.64] ;  /* 0x0000000616177981 */ /* 0x000ea8000c1e1900 */
[----:B------:R0:W5:Y:S04]  /*03b0*/  LDG.E R24, desc[UR6][R26.64] ;  /* 0x000000061a187981 */ /* 0x000168000c1e1900 */
[----:B------:R-:W5:Y:S01]  /*03c0*/  LDG.E R16, desc[UR6][R20.64+0x10] ;  /* 0x0000100614107981 */ /* 0x000f62000c1e1900 */
[----:B0-----:R-:W-:-:S04]  /*03d0*/  IMAD.WIDE.U32 R26, R17, 0x4, R18 ;  /* 0x00000004111a7825 */ /* 0x001fc800078e0012 */
[----:B------:R-:W-:Y:S02]  /*03e0*/  IMAD.WIDE.U32 R18, R25, 0x4, R18 ;  /* 0x0000000419127825 */ /* 0x000fe400078e0012 */
[----:B------:R-:W3:Y:S04]  /*03f0*/  LDG.E R27, desc[UR6][R26.64] ;  /* 0x000000061a1b7981 */ /* 0x000ee8000c1e1900 */
[----:B------:R-:W4:Y:S01]  /*0400*/  LDG.E R19, desc[UR6][R18.64] ;  /* 0x0000000612137981 */ /* 0x000f22000c1e1900 */
[----:B------:R-:W-:-:S04]  /*0410*/  IADD3 R6, PT, PT, R6, 0x8, RZ ;  /* 0x0000000806067810 */ /* 0x000fc80007ffe0ff */
[----:B------:R-:W-:Y:S02]  /*0420*/  ISETP.NE.AND P1, PT, R6, RZ, PT ;  /* 0x000000ff0600720c */ /* 0x000fe40003f25270 */
[C---:B------:R-:W-:Y:S02]  /*0430*/  LEA R9, R0.reuse, R9, 0x3 ;  /* 0x0000000900097211 */ /* 0x040fe400078e18ff */
[C---:B------:R-:W-:Y:S02]  /*0440*/  LEA R5, R0.reuse, R5, 0x3 ;  /* 0x0000000500057211 */ /* 0x040fe400078e18ff */
[C---:B------:R-:W-:Y:S02]  /*0450*/  LEA R11, R0.reuse, R11, 0x3 ;  /* 0x0000000b000b7211 */ /* 0x040fe400078e18ff */
[C---:B------:R-:W-:Y:S02]  /*0460*/  LEA R13, R0.reuse, R13, 0x3 ;  /* 0x0000000d000d7211 */ /* 0x040fe400078e18ff */
[----:B------:R-:W-:-:S02]  /*0470*/  LEA R15, R0, R15, 0x3 ;  /* 0x0000000f000f7211 */ /* 0x000fc400078e18ff */
[C---:B------:R-:W-:Y:S02]  /*0480*/  LEA R17, R0.reuse, R17, 0x3 ;  /* 0x0000001100117211 */ /* 0x040fe400078e18ff */
[C---:B------:R-:W-:Y:S02]  /*0490*/  LEA R25, R0.reuse, R25, 0x3 ;  /* 0x0000001900197211 */ /* 0x040fe400078e18ff */
[----:B------:R-:W-:Y:S02]  /*04a0*/  LEA R29, R0, R29, 0x3 ;  /* 0x0000001d001d7211 */ /* 0x000fe400078e18ff */
[----:B------:R-:W-:Y:S01]  /*04b0*/  IADD3 R8, PT, PT, R8, 0x8, RZ ;  /* 0x0000000808087810 */ /* 0x000fe20007ffe0ff */
[----:B-----5:R-:W-:-:S04]  /*04c0*/  FFMA R10, R16, R24, R10 ;  /* 0x00000018100a7223 */ /* 0x020fc8000000000a */
[----:B--2---:R-:W-:-:S04]  /*04d0*/  FFMA R10, R14, R23, R10 ;  /* 0x000000170e0a7223 */ /* 0x004fc8000000000a */
[----:B---3--:R-:W-:-:S04]  /*04e0*/  FFMA R10, R12, R27, R10 ;  /* 0x0000001b0c0a7223 */ /* 0x008fc8000000000a */
[----:B----4-:R-:W-:Y:S01]  /*04f0*/  FFMA R10, R28, R19, R10 ;  /* 0x000000131c0a7223 */ /* 0x010fe2000000000a */
[----:B------:R-:W-:Y:S06]  /*0500*/  @P1 BRA `(.L_x_1) ;  /* 0xfffffffc00441947 */ /* 0x000fec000383ffff */
.L_x_0:
[----:B------:R-:W-:Y:S05]  /*0510*/  @!P0 BRA `(.L_x_2) ;  /* 0x0000000000e48947 */ /* 0x000fea0003800000 */
[----:B------:R-:W-:Y:S02]  /*0520*/  ISETP.GE.U32.AND P0, PT, R2, 0x4, PT ;  /* 0x000000040200780c */ /* 0x000fe40003f06070 */
[----:B------:R-:W-:-:S04]  /*0530*/  LOP3.LUT R6, R0, 0x3, RZ, 0xc0, !PT ;  /* 0x0000000300067812 */ /* 0x000fc800078ec0ff */
[----:B------:R-:W-:-:S07]  /*0540*/  ISETP.NE.AND P1, PT, R6, RZ, PT ;  /* 0x000000ff0600720c */ /* 0x000fce0003f25270 */
[----:B------:R-:W-:Y:S06]  /*0550*/  @!P0 BRA `(.L_x_3) ;  /* 0x0000000000648947 */ /* 0x000fec0003800000 */
[----:B------:R-:W1:Y:S01]  /*0560*/  LDC.64 R8, c[0x0][0x388] ;  /* 0x0000e200ff087b82 */ /* 0x000e620000000a00 */
[----:B------:R-:W-:Y:S01]  /*0570*/  IMAD R19, R7, R0, R3 ;  /* 0x0000000007137224 */ /* 0x000fe200078e0203 */
[----:B------:R-:W-:-:S04]  /*0580*/  IADD3 R5, PT, PT, R4, R7, RZ ;  /* 0x0000000704057210 */ /* 0x000fc80007ffe0ff */
[-C--:B------:R-:W-:Y:S02]  /*0590*/  IADD3 R17, PT, PT, R19, R0.reuse, RZ ;  /* 0x0000000013117210 */ /* 0x080fe40007ffe0ff */
[----:B------:R-:W2:Y:S02]  /*05a0*/  LDC.64 R12, c[0x0][0x380] ;  /* 0x0000e000ff0c7b82 */ /* 0x000ea40000000a00 */
[----:B------:R-:W-:Y:S01]  /*05b0*/  IADD3 R11, PT, PT, R17, R0, RZ ;  /* 0x00000000110b7210 */ /* 0x000fe20007ffe0ff */
[----:B-1----:R-:W-:-:S04]  /*05c0*/  IMAD.WIDE.U32 R18, R19, 0x4, R8 ;  /* 0x0000000413127825 */ /* 0x002fc800078e0008 */
[----:B------:R-:W-:Y:S02]  /*05d0*/  IMAD.WIDE.U32 R16, R17, 0x4, R8 ;  /* 0x0000000411107825 */ /* 0x000fe400078e0008 */
[----:B0-----:R-:W3:Y:S02]  /*05e0*/  LDG.E R18, desc[UR6][R18.64] ;  /* 0x0000000612127981 */ /* 0x001ee4000c1e1900 */
[----:B--2---:R-:W-:Y:S02]  /*05f0*/  IMAD.WIDE R12, R5, 0x4, R12 ;  /* 0x00000004050c7825 */ /* 0x004fe400078e020c */
[----:B------:R-:W2:Y:S02]  /*0600*/  LDG.E R16, desc[UR6][R16.64] ;  /* 0x0000000610107981 */ /* 0x000ea4000c1e1900 */
[C-C-:B------:R-:W-:Y:S01]  /*0610*/  IMAD.WIDE.U32 R14, R11.reuse, 0x4, R8.reuse ;  /* 0x000000040b0e7825 */ /* 0x140fe200078e0008 */
[----:B------:R-:W-:Y:S01]  /*0620*/  IADD3 R11, PT, PT, R11, R0, RZ ;  /* 0x000000000b0b7210 */ /* 0x000fe20007ffe0ff */
[----:B------:R-:W3:Y:S04]  /*0630*/  LDG.E R5, desc[UR6][R12.64] ;  /* 0x000000060c057981 */ /* 0x000ee8000c1e1900 */
[----:B------:R-:W2:Y:S01]  /*0640*/  LDG.E R2, desc[UR6][R12.64+0x4] ;  /* 0x000004060c027981 */ /* 0x000ea2000c1e1900 */
[----:B------:R-:W-:-:S03]  /*0650*/  IMAD.WIDE.U32 R8, R11, 0x4, R8 ;  /* 0x000000040b087825 */ /* 0x000fc600078e0008 */
[----:B------:R-:W4:Y:S04]  /*0660*/  LDG.E R14, desc[UR6][R14.64] ;  /* 0x000000060e0e7981 */ /* 0x000f28000c1e1900 */
[----:B------:R-:W4:Y:S04]  /*0670*/  LDG.E R11, desc[UR6][R12.64+0x8] ;  /* 0x000008060c0b7981 */ /* 0x000f28000c1e1900 */
[----:B------:R-:W5:Y:S04]  /*0680*/  LDG.E R21, desc[UR6][R12.64+0xc] ;  /* 0x00000c060c157981 */ /* 0x000f68000c1e1900 */
[----:B------:R-:W5:Y:S01]  /*0690*/  LDG.E R8, desc[UR6][R8.64] ;  /* 0x0000000608087981 */ /* 0x000f62000c1e1900 */
[----:B------:R-:W-:Y:S01]  /*06a0*/  IADD3 R7, PT, PT, R7, 0x4, RZ ;  /* 0x0000000407077810 */ /* 0x000fe20007ffe0ff */
[----:B---3--:R-:W-:-:S04]  /*06b0*/  FFMA R5, R5, R18, R10 ;  /* 0x0000001205057223 */ /* 0x008fc8000000000a */
[----:B--2---:R-:W-:-:S04]  /*06c0*/  FFMA R2, R2, R16, R5 ;  /* 0x0000001002027223 */ /* 0x004fc80000000005 */
[----:B----4-:R-:W-:-:S04]  /*06d0*/  FFMA R2, R11, R14, R2 ;  /* 0x0000000e0b027223 */ /* 0x010fc80000000002 */
[----:B-----5:R-:W-:-:S07]  /*06e0*/  FFMA R10, R21, R8, R2 ;  /* 0x00000008150a7223 */ /* 0x020fce0000000002 */
.L_x_3:
[----:B------:R-:W-:Y:S05]  /*06f0*/  @!P1 BRA `(.L_x_2) ;  /* 0x00000000006c9947 */ /* 0x000fea0003800000 */
[----:B------:R-:W1:Y:S01]  /*0700*/  LDC.64 R18, c[0x0][0x388] ;  /* 0x0000e200ff127b82 */ /* 0x000e620000000a00 */
[----:B------:R-:W-:Y:S02]  /*0710*/  ISETP.NE.AND P0, PT, R6, 0x1, PT ;  /* 0x000000010600780c */ /* 0x000fe40003f05270 */
[----:B------:R-:W-:-:S04]  /*0720*/  LOP3.LUT R2, R0, 0x1, RZ, 0xc0, !PT ;  /* 0x0000000100027812 */ /* 0x000fc800078ec0ff */
[----:B------:R-:W-:Y:S01]  /*0730*/  ISETP.NE.U32.AND P1, PT, R2, 0x1, PT ;  /* 0x000000010200780c */ /* 0x000fe20003f25070 */
[----:B------:R-:W2:Y:S06]  /*0740*/  LDC.64 R8, c[0x0][0x380] ;  /* 0x0000e000ff087b82 */ /* 0x000eac0000000a00 */
[C---:B------:R-:W-:Y:S01]  /*0750*/  @P0 IMAD R17, R7.reuse, R0, R3 ;  /* 0x0000000007110224 */ /* 0x040fe200078e0203 */
[----:B------:R-:W-:Y:S01]  /*0760*/  @P0 IADD3 R5, PT, PT, R4, R7, RZ ;  /* 0x0000000704050210 */ /* 0x000fe20007ffe0ff */
[----:B------:R-:W3:Y:S01]  /*0770*/  LDC.64 R14, c[0x0][0x380] ;  /* 0x0000e000ff0e7b82 */ /* 0x000ee20000000a00 */
[----:B------:R-:W-:-:S02]  /*0780*/  @P0 IADD3 R7, PT, PT, R7, 0x2, RZ ;  /* 0x0000000207070810 */ /* 0x000fc40007ffe0ff */
[----:B------:R-:W-:-:S05]  /*0790*/  @P0 IADD3 R11, PT, PT, R17, R0, RZ ;  /* 0x00000000110b0210 */ /* 0x000fca0007ffe0ff */
[----:B------:R-:W4:Y:S01]  /*07a0*/  LDC.64 R12, c[0x0][0x388] ;  /* 0x0000e200ff0c7b82 */ /* 0x000f220000000a00 */
[----:B-1----:R-:W-:-:S04]  /*07b0*/  @P0 IMAD.WIDE.U32 R16, R17, 0x4, R18 ;  /* 0x0000000411100825 */ /* 0x002fc800078e0012 */
[----:B------:R-:W-:Y:S02]  /*07c0*/  @P0 IMAD.WIDE.U32 R18, R11, 0x4, R18 ;  /* 0x000000040b120825 */ /* 0x000fe400078e0012 */
[----:B0-----:R-:W5:Y:S02]  /*07d0*/  @P0 LDG.E R16, desc[UR6][R16.64] ;  /* 0x0000000610100981 */ /* 0x001f64000c1e1900 */
[----:B--2---:R-:W-:Y:S01]  /*07e0*/  @P0 IMAD.WIDE R8, R5, 0x4, R8 ;  /* 0x0000000405080825 */ /* 0x004fe200078e0208 */
[----:B------:R-:W-:Y:S01]  /*07f0*/  @!P1 IADD3 R5, PT, PT, R4, R7, RZ ;  /* 0x0000000704059210 */ /* 0x000fe20007ffe0ff */
[----:B------:R-:W2:Y:S02]  /*0800*/  @P0 LDG.E R18, desc[UR6][R18.64] ;  /* 0x0000000612120981 */ /* 0x000ea4000c1e1900 */
[----:B------:R-:W-:Y:S02]  /*0810*/  @!P1 IMAD R7, R7, R0, R3 ;  /* 0x0000000007079224 */ /* 0x000fe400078e0203 */
[----:B------:R-:W5:Y:S01]  /*0820*/  @P0 LDG.E R11, desc[UR6][R8.64] ;  /* 0x00000006080b0981 */ /* 0x000f62000c1e1900 */
[----:B---3--:R-:W-:-:S03]  /*0830*/  @!P1 IMAD.WIDE R14, R5, 0x4, R14 ;  /* 0x00000004050e9825 */ /* 0x008fc600078e020e */
[----:B------:R-:W2:Y:S04]  /*0840*/  @P0 LDG.E R0, desc[UR6][R8.64+0x4] ;  /* 0x0000040608000981 */ /* 0x000ea8000c1e1900 */
[----:B------:R-:W3:Y:S01]  /*0850*/  @!P1 LDG.E R15, desc[UR6][R14.64] ;  /* 0x000000060e0f9981 */ /* 0x000ee2000c1e1900 */
[----:B----4-:R-:W-:-:S06]  /*0860*/  @!P1 IMAD.WIDE.U32 R12, R7, 0x4, R12 ;  /* 0x00000004070c9825 */ /* 0x010fcc00078e000c */
[----:B------:R-:W3:Y:S01]  /*0870*/  @!P1 LDG.E R12, desc[UR6][R12.64] ;  /* 0x000000060c0c9981 */ /* 0x000ee2000c1e1900 */
[----:B-----5:R-:W-:-:S04]  /*0880*/  @P0 FFMA R11, R11, R16, R10 ;  /* 0x000000100b0b0223 */ /* 0x020fc8000000000a */
[----:B--2---:R-:W-:-:S04]  /*0890*/  @P0 FFMA R10, R0, R18, R11 ;  /* 0x00000012000a0223 */ /* 0x004fc8000000000b */
[----:B---3--:R-:W-:-:S07]  /*08a0*/  @!P1 FFMA R10, R15, R12, R10 ;  /* 0x0000000c0f0a9223 */ /* 0x008fce000000000a */
.L_x_2:
[----:B------:R-:W1:Y:S01]  /*08b0*/  LDC.64 R6, c[0x0][0x390] ;  /* 0x0000e400ff067b82 */ /* 0x000e620000000a00 */
[----:B------:R-:W-:Y:S01]  /*08c0*/  IADD3 R3, PT, PT, R3, R4, RZ ;  /* 0x0000000403037210 */ /* 0x000fe20007ffe0ff */
[----:B------:R-:W2:Y:S01]  /*08d0*/  LDCU UR4, c[0x0][0x3a8] ;  /* 0x00007500ff0477ac */ /* 0x000ea20008000800 */
[----:B------:R-:W3:Y:S03]  /*08e0*/  LDCU UR5, c[0x0][0x3a4] ;  /* 0x00007480ff0577ac */ /* 0x000ee60008000800 */
[----:B-1----:R-:W-:-:S05]  /*08f0*/  IMAD.WIDE R2, R3, 0x4, R6 ;  /* 0x0000000403027825 */ /* 0x002fca00078e0206 */
[----:B0-----:R-:W2:Y:S02]  /*0900*/  LDG.E R0, desc[UR6][R2.64] ;  /* 0x0000000602007981 */ /* 0x001ea4000c1e1900 */
[----:B--2---:R-:W-:-:S04]  /*0910*/  FMUL R5, R0, UR4 ;  /* 0x0000000400057c20 */ /* 0x004fc80008400000 */
[----:B---3--:R-:W-:-:S05]  /*0920*/  FFMA R5, R10, UR5, R5 ;  /* 0x000000050a057c23 */ /* 0x008fca0008000005 */
[----:B------:R-:W-:Y:S01]  /*0930*/  STG.E desc[UR6][R2.64], R5 ;  /* 0x0000000502007986 */ /* 0x000fe2000c101906 */
[----:B------:R-:W-:Y:S05]  /*0940*/  EXIT ;  /* 0x000000000000794d */ /* 0x000fea0003800000 */
.L_x_4:
[----:B------:R-:W-:-:S00]  /*0950*/  BRA `(.L_x_4) ;  /* 0xfffffffc00fc7947 */ /* 0x000fc0000383ffff */
[----:B------:R-:W-:-:S00]  /*0960*/  NOP ;  /* 0x0000000000007918 */ /* 0x000fc00000000000 */
        /* <DEDUP_REMOVED lines=9> */
.L_x_5:


//--------------------- .nv.shared.reserved.0     --------------------------
	.section	.nv.shared.reserved.0,"aw",@nobits
	.weak		__nv_reservedSMEM_offset_0_alias
	.size		__nv_reservedSMEM_offset_0_alias, 0, 64
	.other		__nv_reservedSMEM_offset_0_alias,@"STO_CUDA_RESERVED_SHARED STV_DEFAULT"
__nv_reservedSMEM_offset_0_alias:
	.zero		0
	.zero		64


//--------------------- .nv.constant0._Z10naive_gemmPKfS0_Pfiiiff --------------------------
	.section	.nv.constant0._Z10naive_gemmPKfS0_Pfiiiff,"a",@progbits
	.sectionflags	@""
	.align	4
.nv.constant0._Z10naive_gemmPKfS0_Pfiiiff:
	.zero		940


//--------------------- SYMBOLS --------------------------

	.type		.nv.reservedSmem.offset0,@object
	.size		.nv.reservedSmem.offset0,0x4
